//
// Generated by NVIDIA NVVM Compiler
//
// Compiler Build ID: CL-36424714
// Cuda compilation tools, release 13.0, V13.0.88
// Based on NVVM 20.0.0
//

.version 9.0
.target sm_100
.address_size 64

	// .globl	_Z12convCompletaPfS_S_

.visible .entry _Z12convCompletaPfS_S_(
	.param .u64 .ptr .align 1 _Z12convCompletaPfS_S__param_0,
	.param .u64 .ptr .align 1 _Z12convCompletaPfS_S__param_1,
	.param .u64 .ptr .align 1 _Z12convCompletaPfS_S__param_2
)
{
	.reg .pred 	%p<12>;
	.reg .b32 	%r<29>;
	.reg .b32 	%f<28>;
	.reg .b64 	%rd<61>;

	ld.param.u64 	%rd17, [_Z12convCompletaPfS_S__param_0];
	ld.param.u64 	%rd18, [_Z12convCompletaPfS_S__param_1];
	ld.param.u64 	%rd19, [_Z12convCompletaPfS_S__param_2];
	cvta.to.global.u64 	%rd20, %rd18;
	cvta.to.global.u64 	%rd21, %rd17;
	cvta.to.global.u64 	%rd22, %rd19;
	mov.u32 	%r8, %ctaid.x;
	mov.u32 	%r9, %ntid.x;
	mov.u32 	%r10, %tid.x;
	mad.lo.s32 	%r11, %r8, %r9, %r10;
	shl.b32 	%r12, %r11, 18;
	mul.wide.s32 	%rd23, %r12, 4;
	add.s64 	%rd56, %rd21, %rd23;
	add.s64 	%rd57, %rd20, %rd23;
	add.s64 	%rd58, %rd22, %rd23;
	mov.b32 	%r26, 0;
$L__BB0_1:
	add.s64 	%rd7, %rd57, -28;
	add.s64 	%rd8, %rd56, 16;
	mov.b32 	%r27, 0;
$L__BB0_2:
	cvt.u64.u32 	%rd9, %r27;
	mov.f32 	%f27, 0f00000000;
	mov.b32 	%r28, 0;
	cvt.u32.u64 	%r15, %rd9;
	mov.u64 	%rd59, %rd8;
	mov.u64 	%rd60, %rd9;
$L__BB0_3:
	cvt.u32.u64 	%r16, %rd60;
	ld.global.f32 	%f4, [%rd59+-16];
	setp.lt.u32 	%p1, %r15, %r28;
	selp.b32 	%r17, 1024, 0, %p1;
	add.s32 	%r18, %r17, %r16;
	mul.wide.s32 	%rd24, %r18, 4;
	add.s64 	%rd25, %rd7, %rd24;
	ld.global.f32 	%f5, [%rd25+28];
	fma.rn.f32 	%f6, %f4, %f5, %f27;
	ld.global.f32 	%f7, [%rd59+-12];
	setp.gt.u32 	%p2, %r15, %r28;
	selp.b64 	%rd26, 0, 1024, %p2;
	add.s64 	%rd27, %rd26, %rd60;
	shl.b64 	%rd28, %rd27, 2;
	add.s64 	%rd29, %rd7, %rd28;
	ld.global.f32 	%f8, [%rd29+24];
	fma.rn.f32 	%f9, %f7, %f8, %f6;
	ld.global.f32 	%f10, [%rd59+-8];
	add.s32 	%r19, %r28, 2;
	setp.lt.u32 	%p3, %r15, %r19;
	selp.b64 	%rd30, 1024, 0, %p3;
	add.s64 	%rd31, %rd30, %rd60;
	shl.b64 	%rd32, %rd31, 2;
	add.s64 	%rd33, %rd7, %rd32;
	ld.global.f32 	%f11, [%rd33+20];
	fma.rn.f32 	%f12, %f10, %f11, %f9;
	ld.global.f32 	%f13, [%rd59+-4];
	add.s32 	%r20, %r28, 3;
	setp.lt.u32 	%p4, %r15, %r20;
	selp.b64 	%rd34, 1024, 0, %p4;
	add.s64 	%rd35, %rd34, %rd60;
	shl.b64 	%rd36, %rd35, 2;
	add.s64 	%rd37, %rd7, %rd36;
	ld.global.f32 	%f14, [%rd37+16];
	fma.rn.f32 	%f15, %f13, %f14, %f12;
	ld.global.f32 	%f16, [%rd59];
	add.s32 	%r21, %r28, 4;
	setp.lt.u32 	%p5, %r15, %r21;
	selp.b64 	%rd38, 1024, 0, %p5;
	add.s64 	%rd39, %rd38, %rd60;
	shl.b64 	%rd40, %rd39, 2;
	add.s64 	%rd41, %rd7, %rd40;
	ld.global.f32 	%f17, [%rd41+12];
	fma.rn.f32 	%f18, %f16, %f17, %f15;
	ld.global.f32 	%f19, [%rd59+4];
	add.s32 	%r22, %r28, 5;
	setp.lt.u32 	%p6, %r15, %r22;
	selp.b64 	%rd42, 1024, 0, %p6;
	add.s64 	%rd43, %rd42, %rd60;
	shl.b64 	%rd44, %rd43, 2;
	add.s64 	%rd45, %rd7, %rd44;
	ld.global.f32 	%f20, [%rd45+8];
	fma.rn.f32 	%f21, %f19, %f20, %f18;
	ld.global.f32 	%f22, [%rd59+8];
	add.s32 	%r23, %r28, 6;
	setp.lt.u32 	%p7, %r15, %r23;
	selp.b64 	%rd46, 1024, 0, %p7;
	add.s64 	%rd47, %rd46, %rd60;
	shl.b64 	%rd48, %rd47, 2;
	add.s64 	%rd49, %rd7, %rd48;
	ld.global.f32 	%f23, [%rd49+4];
	fma.rn.f32 	%f24, %f22, %f23, %f21;
	ld.global.f32 	%f25, [%rd59+12];
	add.s32 	%r24, %r28, 7;
	setp.lt.u32 	%p8, %r15, %r24;
	selp.b64 	%rd50, 1024, 0, %p8;
	add.s64 	%rd51, %rd50, %rd60;
	shl.b64 	%rd52, %rd51, 2;
	add.s64 	%rd53, %rd7, %rd52;
	ld.global.f32 	%f26, [%rd53];
	fma.rn.f32 	%f27, %f25, %f26, %f24;
	add.s64 	%rd60, %rd60, -8;
	add.s64 	%rd59, %rd59, 32;
	add.s32 	%r28, %r28, 8;
	setp.ne.s32 	%p9, %r28, 1024;
	@%p9 bra 	$L__BB0_3;
	shl.b64 	%rd54, %rd9, 2;
	add.s64 	%rd55, %rd58, %rd54;
	st.global.f32 	[%rd55], %f27;
	add.s32 	%r27, %r15, 1;
	setp.ne.s32 	%p10, %r27, 1024;
	@%p10 bra 	$L__BB0_2;
	add.s64 	%rd56, %rd56, 4096;
	add.s64 	%rd57, %rd57, 4096;
	add.s64 	%rd58, %rd58, 4096;
	add.s32 	%r26, %r26, 1;
	setp.ne.s32 	%p11, %r26, 256;
	@%p11 bra 	$L__BB0_1;
	ret;

}


// ===== COMPILED SASS (sm_100) =====

	.target	sm_100

	.elftype	@"ET_EXEC"


//--------------------- .note.nv.tkinfo           --------------------------
	.section	.note.nv.tkinfo,"",@"SHT_NOTE"
	.sectionflags	@"SHF_NOTE_NV_TKINFO"
	.tkinfo
        /*0018*/ 	.word	0x00000002
        /*0030*/ 	.string	""
        /*0030*/ 	.string	"ptxas"
        /*0030*/ 	.string	"Cuda compilation tools, release 13.0, V13.0.88"
        /*0030*/ 	.string	"Build cuda_13.0.r13.0/compiler.36424714_0"
        /*0030*/ 	.string	"-arch sm_100 -m 64 "



//--------------------- .note.nv.cuinfo           --------------------------
	.section	.note.nv.cuinfo,"",@"SHT_NOTE"
	.sectionflags	@"SHF_NOTE_NV_CUINFO"
        /*0018*/ 	.short	0x0002
        /*001a*/ 	.short	0x0064
        /*001c*/ 	.short	0x0082
	.zero		2


//--------------------- .nv.info                  --------------------------
	.section	.nv.info,"",@"SHT_CUDA_INFO"
	.align	4


	//----- nvinfo : EIATTR_REGCOUNT
	.align		4
        /*0000*/ 	.byte	0x04, 0x2f
        /*0002*/ 	.short	(.L_1 - .L_0)
	.align		4
.L_0:
        /*0004*/ 	.word	index@(_Z12convCompletaPfS_S_)
        /*0008*/ 	.word	0x00000020


	//----- nvinfo : EIATTR_FRAME_SIZE
	.align		4
.L_1:
        /*000c*/ 	.byte	0x04, 0x11
        /*000e*/ 	.short	(.L_3 - .L_2)
	.align		4
.L_2:
        /*0010*/ 	.word	index@(_Z12convCompletaPfS_S_)
        /*0014*/ 	.word	0x00000000


	//----- nvinfo : EIATTR_MIN_STACK_SIZE
	.align		4
.L_3:
        /*0018*/ 	.byte	0x04, 0x12
        /*001a*/ 	.short	(.L_5 - .L_4)
	.align		4
.L_4:
        /*001c*/ 	.word	index@(_Z12convCompletaPfS_S_)
        /*0020*/ 	.word	0x00000000
.L_5:


//--------------------- .nv.compat                --------------------------
	.section	.nv.compat,"",@"SHT_CUDA_COMPAT_INFO"
	.align	4
        /*0000*/ 	.byte	0x02, 0x09, 0x00, 0x00, 0x02, 0x02, 0x01, 0x00, 0x02, 0x05, 0x05, 0x00, 0x03, 0x07, 0x01, 0x01
        /*0010*/ 	.byte	0x02, 0x03, 0x00, 0x00, 0x02, 0x06, 0x01, 0x00, 0x04, 0x0b, 0x08, 0x00, 0x09, 0x00, 0x00, 0x00
        /*0020*/ 	.byte	0x00, 0x00, 0x00, 0x00


//--------------------- .nv.info._Z12convCompletaPfS_S_ --------------------------
	.section	.nv.info._Z12convCompletaPfS_S_,"",@"SHT_CUDA_INFO"
	.sectionflags	@""
	.align	4


	//----- nvinfo : EIATTR_CUDA_API_VERSION
	.align		4
        /*0000*/ 	.byte	0x04, 0x37
        /*0002*/ 	.short	(.L_7 - .L_6)
.L_6:
        /*0004*/ 	.word	0x00000082


	//----- nvinfo : EIATTR_KPARAM_INFO
	.align		4
.L_7:
        /*0008*/ 	.byte	0x04, 0x17
        /*000a*/ 	.short	(.L_9 - .L_8)
.L_8:
        /*000c*/ 	.word	0x00000000
        /*0010*/ 	.short	0x0002
        /*0012*/ 	.short	0x0010
        /*0014*/ 	.byte	0x00, 0xf5, 0x21, 0x00


	//----- nvinfo : EIATTR_KPARAM_INFO
	.align		4
.L_9:
        /*0018*/ 	.byte	0x04, 0x17
        /*001a*/ 	.short	(.L_11 - .L_10)
.L_10:
        /*001c*/ 	.word	0x00000000
        /*0020*/ 	.short	0x0001
        /*0022*/ 	.short	0x0008
        /*0024*/ 	.byte	0x00, 0xf5, 0x21, 0x00


	//----- nvinfo : EIATTR_KPARAM_INFO
	.align		4
.L_11:
        /*0028*/ 	.byte	0x04, 0x17
        /*002a*/ 	.short	(.L_13 - .L_12)
.L_12:
        /*002c*/ 	.word	0x00000000
        /*0030*/ 	.short	0x0000
        /*0032*/ 	.short	0x0000
        /*0034*/ 	.byte	0x00, 0xf5, 0x21, 0x00


	//----- nvinfo : EIATTR_SPARSE_MMA_MASK
	.align		4
.L_13:
        /*0038*/ 	.byte	0x03, 0x50
        /*003a*/ 	.short	0x0000


	//----- nvinfo : EIATTR_MAXREG_COUNT
	.align		4
        /*003c*/ 	.byte	0x03, 0x1b
        /*003e*/ 	.short	0x00ff


	//----- nvinfo : EIATTR_MERCURY_ISA_VERSION
	.align		4
        /*0040*/ 	.byte	0x03, 0x5f
        /*0042*/ 	.short	0x0101


	//----- nvinfo : EIATTR_VRC_CTA_INIT_COUNT
	.align		4
        /*0044*/ 	.byte	0x02, 0x4a
	.zero		1
	.zero		1


	//----- nvinfo : EIATTR_EXIT_INSTR_OFFSETS
	.align		4
        /*0048*/ 	.byte	0x04, 0x1c
        /*004a*/ 	.short	(.L_15 - .L_14)


	//   ....[0]....
.L_14:
        /*004c*/ 	.word	0x00000800


	//----- nvinfo : EIATTR_CBANK_PARAM_SIZE
	.align		4
.L_15:
        /*0050*/ 	.byte	0x03, 0x19
        /*0052*/ 	.short	0x0018


	//----- nvinfo : EIATTR_PARAM_CBANK
	.align		4
        /*0054*/ 	.byte	0x04, 0x0a
        /*0056*/ 	.short	(.L_17 - .L_16)
	.align		4
.L_16:
        /*0058*/ 	.word	index@(.nv.constant0._Z12convCompletaPfS_S_)
        /*005c*/ 	.short	0x0380
        /*005e*/ 	.short	0x0018


	//----- nvinfo : EIATTR_SW_WAR
	.align		4
.L_17:
        /*0060*/ 	.byte	0x04, 0x36
        /*0062*/ 	.short	(.L_19 - .L_18)
.L_18:
        /*0064*/ 	.word	0x00000008
.L_19:


//--------------------- .nv.callgraph             --------------------------
	.section	.nv.callgraph,"",@"SHT_CUDA_CALLGRAPH"
	.align	4
	.sectionentsize	8
	.align		4
        /*0000*/ 	.word	0x00000000
	.align		4
        /*0004*/ 	.word	0xffffffff
	.align		4
        /*0008*/ 	.word	0x00000000
	.align		4
        /*000c*/ 	.word	0xfffffffe
	.align		4
        /*0010*/ 	.word	0x00000000
	.align		4
        /*0014*/ 	.word	0xfffffffd
	.align		4
        /*0018*/ 	.word	0x00000000
	.align		4
        /*001c*/ 	.word	0xfffffffc


//--------------------- .text._Z12convCompletaPfS_S_ --------------------------
	.section	.text._Z12convCompletaPfS_S_,"ax",@progbits
	.align	128
        .global         _Z12convCompletaPfS_S_
        .type           _Z12convCompletaPfS_S_,@function
        .size           _Z12convCompletaPfS_S_,(.L_x_4 - _Z12convCompletaPfS_S_)
        .other          _Z12convCompletaPfS_S_,@"STO_CUDA_ENTRY STV_DEFAULT"
_Z12convCompletaPfS_S_:
.text._Z12convCompletaPfS_S_:
[----:B------:R-:W-:Y:S01]  /*0000*/  LDC R1, c[0x0][0x37c] ;  /* 0x0000df00ff017b82 */ /* 0x000fe20000000800 */
[----:B------:R-:W0:Y:S07]  /*0010*/  S2R R9, SR_TID.X ;  /* 0x0000000000097919 */ /* 0x000e2e0000002100 */
[----:B------:R-:W0:Y:S01]  /*0020*/  S2UR UR4, SR_CTAID.X ;  /* 0x00000000000479c3 */ /* 0x000e220000002500 */
[----:B------:R-:W1:Y:S07]  /*0030*/  LDCU.64 UR8, c[0x0][0x358] ;  /* 0x00006b00ff0877ac */ /* 0x000e6e0008000a00 */
[----:B------:R-:W0:Y:S08]  /*0040*/  LDC R0, c[0x0][0x360] ;  /* 0x0000d800ff007b82 */ /* 0x000e300000000800 */
[----:B------:R-:W2:Y:S08]  /*0050*/  LDC.64 R2, c[0x0][0x380] ;  /* 0x0000e000ff027b82 */ /* 0x000eb00000000a00 */
[----:B------:R-:W3:Y:S08]  /*0060*/  LDC.64 R4, c[0x0][0x388] ;  /* 0x0000e200ff047b82 */ /* 0x000ef00000000a00 */
[----:B------:R-:W4:Y:S01]  /*0070*/  LDC.64 R6, c[0x0][0x390] ;  /* 0x0000e400ff067b82 */ /* 0x000f220000000a00 */
[----:B0-----:R-:W-:Y:S01]  /*0080*/  IMAD R0, R0, UR4, R9 ;  /* 0x0000000400007c24 */ /* 0x001fe2000f8e0209 */
[----:B------:R-:W-:-:S03]  /*0090*/  UMOV UR4, URZ ;  /* 0x000000ff00047c82 */ /* 0x000fc60008000000 */
[----:B------:R-:W-:-:S04]  /*00a0*/  IMAD.SHL.U32 R9, R0, 0x40000, RZ ;  /* 0x0004000000097824 */ /* 0x000fc800078e00ff */
[----:B--2---:R-:W-:-:S04]  /*00b0*/  IMAD.WIDE R2, R9, 0x4, R2 ;  /* 0x0000000409027825 */ /* 0x004fc800078e0202 */
[----:B------:R-:W-:Y:S02]  /*00c0*/  IMAD.MOV.U32 R0, RZ, RZ, R2 ;  /* 0x000000ffff007224 */ /* 0x000fe400078e0002 */
[----:B---3--:R-:W-:-:S04]  /*00d0*/  IMAD.WIDE R4, R9, 0x4, R4 ;  /* 0x0000000409047825 */ /* 0x008fc800078e0204 */
[----:B------:R-:W-:Y:S02]  /*00e0*/  IMAD.MOV.U32 R2, RZ, RZ, R4 ;  /* 0x000000ffff027224 */ /* 0x000fe400078e0004 */
[----:B----4-:R-:W-:-:S04]  /*00f0*/  IMAD.WIDE R6, R9, 0x4, R6 ;  /* 0x0000000409067825 */ /* 0x010fc800078e0206 */
[----:B-1----:R-:W-:-:S07]  /*0100*/  IMAD.MOV.U32 R4, RZ, RZ, R6 ;  /* 0x000000ffff047224 */ /* 0x002fce00078e0006 */
.L_x_2:
[----:B------:R-:W-:Y:S01]  /*0110*/  IADD3 R6, P1, PT, R0, 0x10, RZ ;  /* 0x0000001000067810 */ /* 0x000fe20007f3e0ff */
[----:B------:R-:W-:Y:S01]  /*0120*/  UIADD3 UR4, UPT, UPT, UR4, 0x1, URZ ;  /* 0x0000000104047890 */ /* 0x000fe2000fffe0ff */
[----:B------:R-:W-:Y:S01]  /*0130*/  IADD3 R12, P0, PT, R2, -0x1c, RZ ;  /* 0xffffffe4020c7810 */ /* 0x000fe20007f1e0ff */
[----:B------:R-:W-:Y:S02]  /*0140*/  IMAD.MOV.U32 R8, RZ, RZ, RZ ;  /* 0x000000ffff087224 */ /* 0x000fe400078e00ff */
[----:B------:R-:W-:Y:S01]  /*0150*/  IMAD.X R9, RZ, RZ, R3, P1 ;  /* 0x000000ffff097224 */ /* 0x000fe200008e0603 */
[----:B------:R-:W-:Y:S01]  /*0160*/  IADD3.X R13, PT, PT, R5, -0x1, RZ, P0, !PT ;  /* 0xffffffff050d7810 */ /* 0x000fe200007fe4ff */
[----:B------:R-:W-:-:S11]  /*0170*/  UISETP.NE.AND UP1, UPT, UR4, 0x100, UPT ;  /* 0x000001000400788c */ /* 0x000fd6000bf25270 */
.L_x_1:
[----:B------:R-:W-:Y:S01]  /*0180*/  IMAD.MOV.U32 R22, RZ, RZ, RZ ;  /* 0x000000ffff167224 */ /* 0x000fe200078e00ff */
[----:B------:R-:W-:Y:S01]  /*0190*/  UMOV UR5, URZ ;  /* 0x000000ff00057c82 */ /* 0x000fe20008000000 */
[----:B------:R-:W-:Y:S02]  /*01a0*/  IMAD.MOV.U32 R26, RZ, RZ, R6 ;  /* 0x000000ffff1a7224 */ /* 0x000fe400078e0006 */
[----:B------:R-:W-:Y:S02]  /*01b0*/  IMAD.MOV.U32 R27, RZ, RZ, R9 ;  /* 0x000000ffff1b7224 */ /* 0x000fe400078e0009 */
[----:B------:R-:W-:Y:S02]  /*01c0*/  IMAD.MOV.U32 R11, RZ, RZ, R8 ;  /* 0x000000ffff0b7224 */ /* 0x000fe400078e0008 */
[----:B------:R-:W-:-:S07]  /*01d0*/  IMAD.MOV.U32 R10, RZ, RZ, RZ ;  /* 0x000000ffff0a7224 */ /* 0x000fce00078e00ff */
.L_x_0:
[----:B------:R-:W-:Y:S01]  /*01e0*/  ISETP.GE.U32.AND P0, PT, R8, UR5, PT ;  /* 0x0000000508007c0c */ /* 0x000fe2000bf06070 */
[----:B------:R-:W-:Y:S01]  /*01f0*/  VIADD R15, R11, 0x400 ;  /* 0x000004000b0f7836 */ /* 0x000fe20000000000 */
[----:B------:R-:W-:-:S11]  /*0200*/  UIADD3 UR6, UPT, UPT, UR5, 0x2, URZ ;  /* 0x0000000205067890 */ /* 0x000fd6000fffe0ff */
[----:B------:R-:W-:Y:S01]  /*0210*/  @P0 IMAD.MOV R15, RZ, RZ, R11 ;  /* 0x000000ffff0f0224 */ /* 0x000fe200078e020b */
[----:B------:R-:W-:-:S03]  /*0220*/  ISETP.GT.U32.AND P0, PT, R8, UR5, PT ;  /* 0x0000000508007c0c */ /* 0x000fc6000bf04070 */
[----:B------:R-:W-:Y:S01]  /*0230*/  IMAD.WIDE R14, R15, 0x4, R12 ;  /* 0x000000040f0e7825 */ /* 0x000fe200078e020c */
[----:B------:R-:W-:-:S04]  /*0240*/  SEL R16, RZ, 0x400, P0 ;  /* 0x00000400ff107807 */ /* 0x000fc80000000000 */
[----:B------:R0:W2:Y:S01]  /*0250*/  LDG.E R25, desc[UR8][R14.64+0x1c] ;  /* 0x00001c080e197981 */ /* 0x0000a2000c1e1900 */
[----:B------:R-:W-:Y:S01]  /*0260*/  ISETP.GE.U32.AND P0, PT, R8, UR6, PT ;  /* 0x0000000608007c0c */ /* 0x000fe2000bf06070 */
[----:B0-----:R-:W-:Y:S02]  /*0270*/  IMAD.MOV.U32 R14, RZ, RZ, R26 ;  /* 0x000000ffff0e7224 */ /* 0x001fe400078e001a */
[----:B------:R-:W-:Y:S01]  /*0280*/  IMAD.MOV.U32 R15, RZ, RZ, R27 ;  /* 0x000000ffff0f7224 */ /* 0x000fe200078e001b */
[----:B------:R-:W-:-:S04]  /*0290*/  IADD3 R19, P1, PT, R11, R16, RZ ;  /* 0x000000100b137210 */ /* 0x000fc80007f3e0ff */
[----:B------:R-:W2:Y:S01]  /*02a0*/  LDG.E R29, desc[UR8][R14.64+-0x10] ;  /* 0xfffff0080e1d7981 */ /* 0x000ea2000c1e1900 */
[----:B------:R-:W-:Y:S01]  /*02b0*/  UIADD3 UR6, UPT, UPT, UR5, 0x3, URZ ;  /* 0x0000000305067890 */ /* 0x000fe2000fffe0ff */
[----:B------:R-:W-:Y:S01]  /*02c0*/  SEL R16, RZ, 0x400, P0 ;  /* 0x00000400ff107807 */ /* 0x000fe20000000000 */
[----:B------:R-:W-:Y:S01]  /*02d0*/  IMAD.X R20, RZ, RZ, R10, P1 ;  /* 0x000000ffff147224 */ /* 0x000fe200008e060a */
[----:B------:R-:W-:Y:S01]  /*02e0*/  LEA R18, P1, R19, R2, 0x2 ;  /* 0x0000000213127211 */ /* 0x000fe200078210ff */
[----:B------:R-:W3:Y:S01]  /*02f0*/  LDG.E R27, desc[UR8][R14.64+-0xc] ;  /* 0xfffff4080e1b7981 */ /* 0x000ee2000c1e1900 */
[----:B------:R-:W-:Y:S02]  /*0300*/  IADD3 R17, P2, PT, R11, R16, RZ ;  /* 0x000000100b117210 */ /* 0x000fe40007f5e0ff */
[----:B------:R-:W-:Y:S02]  /*0310*/  ISETP.GE.U32.AND P0, PT, R8, UR6, PT ;  /* 0x0000000608007c0c */ /* 0x000fe4000bf06070 */
[----:B------:R-:W-:Y:S01]  /*0320*/  LEA.HI.X R19, R19, R5, R20, 0x2, P1 ;  /* 0x0000000513137211 */ /* 0x000fe200008f1414 */
[----:B------:R-:W-:Y:S01]  /*0330*/  IMAD.X R24, RZ, RZ, R10, P2 ;  /* 0x000000ffff187224 */ /* 0x000fe200010e060a */
[----:B------:R-:W-:-:S02]  /*0340*/  SEL R20, RZ, 0x400, P0 ;  /* 0x00000400ff147807 */ /* 0x000fc40000000000 */
[C---:B------:R-:W-:Y:S01]  /*0350*/  LEA R16, P0, R17.reuse, R2, 0x2 ;  /* 0x0000000211107211 */ /* 0x040fe200078010ff */
[----:B------:R0:W3:Y:S03]  /*0360*/  LDG.E R18, desc[UR8][R18.64+-0x4] ;  /* 0xfffffc0812127981 */ /* 0x0000e6000c1e1900 */
[----:B------:R-:W-:Y:S02]  /*0370*/  LEA.HI.X R17, R17, R5, R24, 0x2, P0 ;  /* 0x0000000511117211 */ /* 0x000fe400000f1418 */
[----:B------:R-:W-:Y:S01]  /*0380*/  IADD3 R21, P1, PT, R11, R20, RZ ;  /* 0x000000140b157210 */ /* 0x000fe20007f3e0ff */
[----:B------:R-:W4:Y:S04]  /*0390*/  LDG.E R24, desc[UR8][R14.64+-0x8] ;  /* 0xfffff8080e187981 */ /* 0x000f28000c1e1900 */
[----:B------:R1:W4:Y:S01]  /*03a0*/  LDG.E R23, desc[UR8][R16.64+-0x8] ;  /* 0xfffff80810177981 */ /* 0x000322000c1e1900 */
[----:B------:R-:W-:Y:S01]  /*03b0*/  IMAD.X R26, RZ, RZ, R10, P1 ;  /* 0x000000ffff1a7224 */ /* 0x000fe200008e060a */
[----:B------:R-:W-:-:S04]  /*03c0*/  LEA R20, P0, R21, R2, 0x2 ;  /* 0x0000000215147211 */ /* 0x000fc800078010ff */
[----:B------:R-:W-:Y:S02]  /*03d0*/  LEA.HI.X R21, R21, R5, R26, 0x2, P0 ;  /* 0x0000000515157211 */ /* 0x000fe400000f141a */
[----:B------:R-:W5:Y:S04]  /*03e0*/  LDG.E R26, desc[UR8][R14.64+-0x4] ;  /* 0xfffffc080e1a7981 */ /* 0x000f68000c1e1900 */
[----:B------:R1:W5:Y:S01]  /*03f0*/  LDG.E R21, desc[UR8][R20.64+-0xc] ;  /* 0xfffff40814157981 */ /* 0x000362000c1e1900 */
[----:B------:R-:W-:-:S06]  /*0400*/  UIADD3 UR6, UPT, UPT, UR5, 0x4, URZ ;  /* 0x0000000405067890 */ /* 0x000fcc000fffe0ff */
[----:B------:R-:W-:-:S04]  /*0410*/  ISETP.GE.U32.AND P0, PT, R8, UR6, PT ;  /* 0x0000000608007c0c */ /* 0x000fc8000bf06070 */
[----:B------:R-:W-:-:S04]  /*0420*/  SEL R28, RZ, 0x400, P0 ;  /* 0x00000400ff1c7807 */ /* 0x000fc80000000000 */
[----:B0-----:R-:W-:Y:S01]  /*0430*/  IADD3 R19, P0, PT, R11, R28, RZ ;  /* 0x0000001c0b137210 */ /* 0x001fe20007f1e0ff */
[----:B------:R-:W-:Y:S01]  /*0440*/  UIADD3 UR6, UPT, UPT, UR5, 0x5, URZ ;  /* 0x0000000505067890 */ /* 0x000fe2000fffe0ff */
[----:B--2---:R-:W-:-:S03]  /*0450*/  FFMA R28, R29, R25, R22 ;  /* 0x000000191d1c7223 */ /* 0x004fc60000000016 */
[----:B------:R-:W-:Y:S01]  /*0460*/  IMAD.X R22, RZ, RZ, R10, P0 ;  /* 0x000000ffff167224 */ /* 0x000fe200000e060a */
[C---:B-1----:R-:W-:Y:S01]  /*0470*/  LEA R16, P0, R19.reuse, R2, 0x2 ;  /* 0x0000000213107211 */ /* 0x042fe200078010ff */
[----:B------:R-:W2:Y:S03]  /*0480*/  LDG.E R25, desc[UR8][R14.64] ;  /* 0x000000080e197981 */ /* 0x000ea6000c1e1900 */
[----:B------:R-:W-:Y:S02]  /*0490*/  LEA.HI.X R17, R19, R5, R22, 0x2, P0 ;  /* 0x0000000513117211 */ /* 0x000fe400000f1416 */
[----:B------:R-:W-:Y:S01]  /*04a0*/  ISETP.GE.U32.AND P0, PT, R8, UR6, PT ;  /* 0x0000000608007c0c */ /* 0x000fe2000bf06070 */
[----:B------:R-:W-:Y:S02]  /*04b0*/  UIADD3 UR6, UPT, UPT, UR5, 0x6, URZ ;  /* 0x0000000605067890 */ /* 0x000fe4000fffe0ff */
[----:B------:R0:W2:Y:S01]  /*04c0*/  LDG.E R22, desc[UR8][R16.64+-0x10] ;  /* 0xfffff00810167981 */ /* 0x0000a2000c1e1900 */
[----:B------:R-:W-:-:S03]  /*04d0*/  SEL R20, RZ, 0x400, P0 ;  /* 0x00000400ff147807 */ /* 0x000fc60000000000 */
[----:B------:R-:W-:Y:S01]  /*04e0*/  ISETP.GE.U32.AND P0, PT, R8, UR6, PT ;  /* 0x0000000608007c0c */ /* 0x000fe2000bf06070 */
[----:B------:R-:W-:Y:S01]  /*04f0*/  UIADD3 UR6, UPT, UPT, UR5, 0x7, URZ ;  /* 0x0000000705067890 */ /* 0x000fe2000fffe0ff */
[----:B------:R-:W-:Y:S01]  /*0500*/  IADD3 R19, P1, PT, R11, R20, RZ ;  /* 0x000000140b137210 */ /* 0x000fe20007f3e0ff */
[----:B---3--:R-:W-:Y:S01]  /*0510*/  FFMA R27, R27, R18, R28 ;  /* 0x000000121b1b7223 */ /* 0x008fe2000000001c */
[----:B------:R-:W-:-:S03]  /*0520*/  SEL R20, RZ, 0x400, P0 ;  /* 0x00000400ff147807 */ /* 0x000fc60000000000 */
[----:B------:R-:W-:Y:S01]  /*0530*/  ISETP.GE.U32.AND P0, PT, R8, UR6, PT ;  /* 0x0000000608007c0c */ /* 0x000fe2000bf06070 */
[----:B------:R-:W-:Y:S01]  /*0540*/  IMAD.X R28, RZ, RZ, R10, P1 ;  /* 0x000000ffff1c7224 */ /* 0x000fe200008e060a */
[----:B------:R-:W-:Y:S01]  /*0550*/  LEA R18, P1, R19, R2, 0x2 ;  /* 0x0000000213127211 */ /* 0x000fe200078210ff */
[----:B----4-:R-:W-:Y:S01]  /*0560*/  FFMA R27, R24, R23, R27 ;  /* 0x00000017181b7223 */ /* 0x010fe2000000001b */
[----:B------:R-:W-:Y:S02]  /*0570*/  IADD3 R20, P2, PT, R11, R20, RZ ;  /* 0x000000140b147210 */ /* 0x000fe40007f5e0ff */
[----:B------:R-:W-:Y:S02]  /*0580*/  SEL R24, RZ, 0x400, P0 ;  /* 0x00000400ff187807 */ /* 0x000fe40000000000 */
[----:B------:R-:W-:Y:S01]  /*0590*/  LEA.HI.X R19, R19, R5, R28, 0x2, P1 ;  /* 0x0000000513137211 */ /* 0x000fe200008f141c */
[----:B0-----:R-:W-:Y:S01]  /*05a0*/  IMAD.X R17, RZ, RZ, R10, P2 ;  /* 0x000000ffff117224 */ /* 0x001fe200010e060a */
[----:B------:R-:W-:-:S02]  /*05b0*/  IADD3 R23, P1, PT, R11, R24, RZ ;  /* 0x000000180b177210 */ /* 0x000fc40007f3e0ff */
[CC--:B------:R-:W-:Y:S01]  /*05c0*/  LEA R16, P0, R20.reuse, R2.reuse, 0x2 ;  /* 0x0000000214107211 */ /* 0x0c0fe200078010ff */
[----:B------:R-:W3:Y:S02]  /*05d0*/  LDG.E R24, desc[UR8][R14.64+0x4] ;  /* 0x000004080e187981 */ /* 0x000ee4000c1e1900 */
[----:B------:R-:W-:Y:S01]  /*05e0*/  IMAD.X R28, RZ, RZ, R10, P1 ;  /* 0x000000ffff1c7224 */ /* 0x000fe200008e060a */
[----:B------:R-:W-:Y:S01]  /*05f0*/  LEA.HI.X R17, R20, R5, R17, 0x2, P0 ;  /* 0x0000000514117211 */ /* 0x000fe200000f1411 */
[----:B------:R-:W3:Y:S01]  /*0600*/  LDG.E R19, desc[UR8][R18.64+-0x14] ;  /* 0xffffec0812137981 */ /* 0x000ee2000c1e1900 */
[C---:B------:R-:W-:Y:S01]  /*0610*/  LEA R20, P0, R23.reuse, R2, 0x2 ;  /* 0x0000000217147211 */ /* 0x040fe200078010ff */
[----:B-----5:R-:W-:Y:S02]  /*0620*/  FFMA R26, R26, R21, R27 ;  /* 0x000000151a1a7223 */ /* 0x020fe4000000001b */
[----:B------:R-:W4:Y:S01]  /*0630*/  LDG.E R16, desc[UR8][R16.64+-0x18] ;  /* 0xffffe80810107981 */ /* 0x000f22000c1e1900 */
[----:B------:R-:W-:-:S03]  /*0640*/  LEA.HI.X R21, R23, R5, R28, 0x2, P0 ;  /* 0x0000000517157211 */ /* 0x000fc600000f141c */
[----:B------:R-:W4:Y:S04]  /*0650*/  LDG.E R23, desc[UR8][R14.64+0x8] ;  /* 0x000008080e177981 */ /* 0x000f28000c1e1900 */
[----:B------:R-:W5:Y:S04]  /*0660*/  LDG.E R20, desc[UR8][R20.64+-0x1c] ;  /* 0xffffe40814147981 */ /* 0x000f68000c1e1900 */
[----:B------:R-:W5:Y:S01]  /*0670*/  LDG.E R28, desc[UR8][R14.64+0xc] ;  /* 0x00000c080e1c7981 */ /* 0x000f62000c1e1900 */
[----:B------:R-:W-:-:S04]  /*0680*/  UIADD3 UR5, UPT, UPT, UR5, 0x8, URZ ;  /* 0x0000000805057890 */ /* 0x000fc8000fffe0ff */
[----:B------:R-:W-:Y:S01]  /*0690*/  UISETP.NE.AND UP0, UPT, UR5, 0x400, UPT ;  /* 0x000004000500788c */ /* 0x000fe2000bf05270 */
[----:B------:R-:W-:-:S04]  /*06a0*/  IADD3 R11, P0, PT, R11, -0x8, RZ ;  /* 0xfffffff80b0b7810 */ /* 0x000fc80007f1e0ff */
[----:B------:R-:W-:Y:S01]  /*06b0*/  IADD3.X R10, PT, PT, R10, -0x1, RZ, P0, !PT ;  /* 0xffffffff0a0a7810 */ /* 0x000fe200007fe4ff */
[----:B--2---:R-:W-:Y:S01]  /*06c0*/  FFMA R25, R25, R22, R26 ;  /* 0x0000001619197223 */ /* 0x004fe2000000001a */
[----:B------:R-:W-:-:S05]  /*06d0*/  IADD3 R26, P1, PT, R14, 0x20, RZ ;  /* 0x000000200e1a7810 */ /* 0x000fca0007f3e0ff */
[----:B------:R-:W-:Y:S02]  /*06e0*/  IMAD.X R27, RZ, RZ, R15, P1 ;  /* 0x000000ffff1b7224 */ /* 0x000fe400008e060f */
[----:B---3--:R-:W-:-:S04]  /*06f0*/  FFMA R24, R24, R19, R25 ;  /* 0x0000001318187223 */ /* 0x008fc80000000019 */
[----:B----4-:R-:W-:-:S04]  /*0700*/  FFMA R23, R23, R16, R24 ;  /* 0x0000001017177223 */ /* 0x010fc80000000018 */
[----:B-----5:R-:W-:Y:S01]  /*0710*/  FFMA R22, R28, R20, R23 ;  /* 0x000000141c167223 */ /* 0x020fe20000000017 */
[----:B------:R-:W-:Y:S06]  /*0720*/  BRA.U UP0, `(.L_x_0) ;  /* 0xfffffff900ac7547 */ /* 0x000fec000b83ffff */
[----:B------:R-:W-:-:S04]  /*0730*/  LEA R10, P0, R8, R4, 0x2 ;  /* 0x00000004080a7211 */ /* 0x000fc800078010ff */
[C---:B------:R-:W-:Y:S01]  /*0740*/  LEA.HI.X R11, R8.reuse, R7, RZ, 0x2, P0 ;  /* 0x00000007080b7211 */ /* 0x040fe200000f14ff */
[----:B------:R-:W-:-:S04]  /*0750*/  VIADD R8, R8, 0x1 ;  /* 0x0000000108087836 */ /* 0x000fc80000000000 */
[----:B------:R0:W-:Y:S01]  /*0760*/  STG.E desc[UR8][R10.64], R22 ;  /* 0x000000160a007986 */ /* 0x0001e2000c101908 */
[----:B------:R-:W-:-:S13]  /*0770*/  ISETP.NE.AND P0, PT, R8, 0x400, PT ;  /* 0x000004000800780c */ /* 0x000fda0003f05270 */
[----:B0-----:R-:W-:Y:S05]  /*0780*/  @P0 BRA `(.L_x_1) ;  /* 0xfffffff8007c0947 */ /* 0x001fea000383ffff */
[----:B------:R-:W-:Y:S02]  /*0790*/  IADD3 R0, P0, PT, R0, 0x1000, RZ ;  /* 0x0000100000007810 */ /* 0x000fe40007f1e0ff */
[----:B------:R-:W-:Y:S02]  /*07a0*/  IADD3 R2, P1, PT, R2, 0x1000, RZ ;  /* 0x0000100002027810 */ /* 0x000fe40007f3e0ff */
[----:B------:R-:W-:Y:S01]  /*07b0*/  IADD3 R4, P2, PT, R4, 0x1000, RZ ;  /* 0x0000100004047810 */ /* 0x000fe20007f5e0ff */
[----:B------:R-:W-:Y:S02]  /*07c0*/  IMAD.X R3, RZ, RZ, R3, P0 ;  /* 0x000000ffff037224 */ /* 0x000fe400000e0603 */
[----:B------:R-:W-:Y:S02]  /*07d0*/  IMAD.X R5, RZ, RZ, R5, P1 ;  /* 0x000000ffff057224 */ /* 0x000fe400008e0605 */
[----:B------:R-:W-:Y:S01]  /*07e0*/  IMAD.X R7, RZ, RZ, R7, P2 ;  /* 0x000000ffff077224 */ /* 0x000fe200010e0607 */
[----:B------:R-:W-:Y:S07]  /*07f0*/  BRA.U UP1, `(.L_x_2) ;  /* 0xfffffff901447547 */ /* 0x000fee000b83ffff */
[----:B------:R-:W-:Y:S05]  /*0800*/  EXIT ;  /* 0x000000000000794d */ /* 0x000fea0003800000 */
.L_x_3:
[----:B------:R-:W-:-:S00]  /*0810*/  BRA `(.L_x_3) ;  /* 0xfffffffc00fc7947 */ /* 0x000fc0000383ffff */
[----:B------:R-:W-:-:S00]  /*0820*/  NOP ;  /* 0x0000000000007918 */ /* 0x000fc00000000000 */
        /* <DEDUP_REMOVED lines=13> */
.L_x_4:


//--------------------- .nv.shared.reserved.0     --------------------------
	.section	.nv.shared.reserved.0,"aw",@nobits
	.weak		__nv_reservedSMEM_offset_0_alias
	.size		__nv_reservedSMEM_offset_0_alias, 0, 64
	.other		__nv_reservedSMEM_offset_0_alias,@"STO_CUDA_RESERVED_SHARED STV_DEFAULT"
__nv_reservedSMEM_offset_0_alias:
	.zero		0
	.zero		64


//--------------------- .nv.constant0._Z12convCompletaPfS_S_ --------------------------
	.section	.nv.constant0._Z12convCompletaPfS_S_,"a",@progbits
	.sectionflags	@""
	.align	4
.nv.constant0._Z12convCompletaPfS_S_:
	.zero		920


//--------------------- SYMBOLS --------------------------

	.type		.nv.reservedSmem.offset0,@object
	.size		.nv.reservedSmem.offset0,0x4
